//
// Generated by NVIDIA NVVM Compiler
//
// Compiler Build ID: CL-36424714
// Cuda compilation tools, release 13.0, V13.0.88
// Based on NVVM 20.0.0
//

.version 9.0
.target sm_100
.address_size 64

	// .globl	_Z6addallP9LargeDataS0_S0_

.visible .entry _Z6addallP9LargeDataS0_S0_(
	.param .u64 .ptr .align 1 _Z6addallP9LargeDataS0_S0__param_0,
	.param .u64 .ptr .align 1 _Z6addallP9LargeDataS0_S0__param_1,
	.param .u64 .ptr .align 1 _Z6addallP9LargeDataS0_S0__param_2
)
{
	.reg .b32 	%r<8>;
	.reg .b64 	%rd<11>;

	ld.param.u64 	%rd1, [_Z6addallP9LargeDataS0_S0__param_0];
	ld.param.u64 	%rd2, [_Z6addallP9LargeDataS0_S0__param_1];
	ld.param.u64 	%rd3, [_Z6addallP9LargeDataS0_S0__param_2];
	cvta.to.global.u64 	%rd4, %rd3;
	cvta.to.global.u64 	%rd5, %rd2;
	cvta.to.global.u64 	%rd6, %rd1;
	mov.u32 	%r1, %tid.x;
	mov.u32 	%r2, %ctaid.x;
	mov.u32 	%r3, %ntid.x;
	mad.lo.s32 	%r4, %r2, %r3, %r1;
	mul.wide.u32 	%rd7, %r4, 4;
	add.s64 	%rd8, %rd6, %rd7;
	ld.global.u32 	%r5, [%rd8];
	add.s64 	%rd9, %rd5, %rd7;
	ld.global.u32 	%r6, [%rd9];
	add.s32 	%r7, %r6, %r5;
	add.s64 	%rd10, %rd4, %rd7;
	st.global.u32 	[%rd10], %r7;
	ret;

}


// ===== COMPILED SASS (sm_100) =====

	.target	sm_100

	.elftype	@"ET_EXEC"


//--------------------- .note.nv.tkinfo           --------------------------
	.section	.note.nv.tkinfo,"",@"SHT_NOTE"
	.sectionflags	@"SHF_NOTE_NV_TKINFO"
	.tkinfo
        /*0018*/ 	.word	0x00000002
        /*0030*/ 	.string	""
        /*0030*/ 	.string	"ptxas"
        /*0030*/ 	.string	"Cuda compilation tools, release 13.0, V13.0.88"
        /*0030*/ 	.string	"Build cuda_13.0.r13.0/compiler.36424714_0"
        /*0030*/ 	.string	"-arch sm_100 -m 64 "



//--------------------- .note.nv.cuinfo           --------------------------
	.section	.note.nv.cuinfo,"",@"SHT_NOTE"
	.sectionflags	@"SHF_NOTE_NV_CUINFO"
        /*0018*/ 	.short	0x0002
        /*001a*/ 	.short	0x0064
        /*001c*/ 	.short	0x0082
	.zero		2


//--------------------- .nv.info                  --------------------------
	.section	.nv.info,"",@"SHT_CUDA_INFO"
	.align	4


	//----- nvinfo : EIATTR_REGCOUNT
	.align		4
        /*0000*/ 	.byte	0x04, 0x2f
        /*0002*/ 	.short	(.L_1 - .L_0)
	.align		4
.L_0:
        /*0004*/ 	.word	index@(_Z6addallP9LargeDataS0_S0_)
        /*0008*/ 	.word	0x0000000c


	//----- nvinfo : EIATTR_FRAME_SIZE
	.align		4
.L_1:
        /*000c*/ 	.byte	0x04, 0x11
        /*000e*/ 	.short	(.L_3 - .L_2)
	.align		4
.L_2:
        /*0010*/ 	.word	index@(_Z6addallP9LargeDataS0_S0_)
        /*0014*/ 	.word	0x00000000


	//----- nvinfo : EIATTR_MIN_STACK_SIZE
	.align		4
.L_3:
        /*0018*/ 	.byte	0x04, 0x12
        /*001a*/ 	.short	(.L_5 - .L_4)
	.align		4
.L_4:
        /*001c*/ 	.word	index@(_Z6addallP9LargeDataS0_S0_)
        /*0020*/ 	.word	0x00000000
.L_5:


//--------------------- .nv.compat                --------------------------
	.section	.nv.compat,"",@"SHT_CUDA_COMPAT_INFO"
	.align	4
        /*0000*/ 	.byte	0x02, 0x09, 0x00, 0x00, 0x02, 0x02, 0x01, 0x00, 0x02, 0x05, 0x05, 0x00, 0x03, 0x07, 0x01, 0x01
        /*0010*/ 	.byte	0x02, 0x03, 0x00, 0x00, 0x02, 0x06, 0x01, 0x00, 0x04, 0x0b, 0x08, 0x00, 0x09, 0x00, 0x00, 0x00
        /*0020*/ 	.byte	0x00, 0x00, 0x00, 0x00


//--------------------- .nv.info._Z6addallP9LargeDataS0_S0_ --------------------------
	.section	.nv.info._Z6addallP9LargeDataS0_S0_,"",@"SHT_CUDA_INFO"
	.sectionflags	@""
	.align	4


	//----- nvinfo : EIATTR_CUDA_API_VERSION
	.align		4
        /*0000*/ 	.byte	0x04, 0x37
        /*0002*/ 	.short	(.L_7 - .L_6)
.L_6:
        /*0004*/ 	.word	0x00000082


	//----- nvinfo : EIATTR_KPARAM_INFO
	.align		4
.L_7:
        /*0008*/ 	.byte	0x04, 0x17
        /*000a*/ 	.short	(.L_9 - .L_8)
.L_8:
        /*000c*/ 	.word	0x00000000
        /*0010*/ 	.short	0x0002
        /*0012*/ 	.short	0x0010
        /*0014*/ 	.byte	0x00, 0xf5, 0x21, 0x00


	//----- nvinfo : EIATTR_KPARAM_INFO
	.align		4
.L_9:
        /*0018*/ 	.byte	0x04, 0x17
        /*001a*/ 	.short	(.L_11 - .L_10)
.L_10:
        /*001c*/ 	.word	0x00000000
        /*0020*/ 	.short	0x0001
        /*0022*/ 	.short	0x0008
        /*0024*/ 	.byte	0x00, 0xf5, 0x21, 0x00


	//----- nvinfo : EIATTR_KPARAM_INFO
	.align		4
.L_11:
        /*0028*/ 	.byte	0x04, 0x17
        /*002a*/ 	.short	(.L_13 - .L_12)
.L_12:
        /*002c*/ 	.word	0x00000000
        /*0030*/ 	.short	0x0000
        /*0032*/ 	.short	0x0000
        /*0034*/ 	.byte	0x00, 0xf5, 0x21, 0x00


	//----- nvinfo : EIATTR_SPARSE_MMA_MASK
	.align		4
.L_13:
        /*0038*/ 	.byte	0x03, 0x50
        /*003a*/ 	.short	0x0000


	//----- nvinfo : EIATTR_MAXREG_COUNT
	.align		4
        /*003c*/ 	.byte	0x03, 0x1b
        /*003e*/ 	.short	0x00ff


	//----- nvinfo : EIATTR_MERCURY_ISA_VERSION
	.align		4
        /*0040*/ 	.byte	0x03, 0x5f
        /*0042*/ 	.short	0x0101


	//----- nvinfo : EIATTR_VRC_CTA_INIT_COUNT
	.align		4
        /*0044*/ 	.byte	0x02, 0x4a
	.zero		1
	.zero		1


	//----- nvinfo : EIATTR_EXIT_INSTR_OFFSETS
	.align		4
        /*0048*/ 	.byte	0x04, 0x1c
        /*004a*/ 	.short	(.L_15 - .L_14)


	//   ....[0]....
.L_14:
        /*004c*/ 	.word	0x00000100


	//----- nvinfo : EIATTR_CBANK_PARAM_SIZE
	.align		4
.L_15:
        /*0050*/ 	.byte	0x03, 0x19
        /*0052*/ 	.short	0x0018


	//----- nvinfo : EIATTR_PARAM_CBANK
	.align		4
        /*0054*/ 	.byte	0x04, 0x0a
        /*0056*/ 	.short	(.L_17 - .L_16)
	.align		4
.L_16:
        /*0058*/ 	.word	index@(.nv.constant0._Z6addallP9LargeDataS0_S0_)
        /*005c*/ 	.short	0x0380
        /*005e*/ 	.short	0x0018


	//----- nvinfo : EIATTR_SW_WAR
	.align		4
.L_17:
        /*0060*/ 	.byte	0x04, 0x36
        /*0062*/ 	.short	(.L_19 - .L_18)
.L_18:
        /*0064*/ 	.word	0x00000008
.L_19:


//--------------------- .nv.callgraph             --------------------------
	.section	.nv.callgraph,"",@"SHT_CUDA_CALLGRAPH"
	.align	4
	.sectionentsize	8
	.align		4
        /*0000*/ 	.word	0x00000000
	.align		4
        /*0004*/ 	.word	0xffffffff
	.align		4
        /*0008*/ 	.word	0x00000000
	.align		4
        /*000c*/ 	.word	0xfffffffe
	.align		4
        /*0010*/ 	.word	0x00000000
	.align		4
        /*0014*/ 	.word	0xfffffffd
	.align		4
        /*0018*/ 	.word	0x00000000
	.align		4
        /*001c*/ 	.word	0xfffffffc


//--------------------- .text._Z6addallP9LargeDataS0_S0_ --------------------------
	.section	.text._Z6addallP9LargeDataS0_S0_,"ax",@progbits
	.align	128
        .global         _Z6addallP9LargeDataS0_S0_
        .type           _Z6addallP9LargeDataS0_S0_,@function
        .size           _Z6addallP9LargeDataS0_S0_,(.L_x_1 - _Z6addallP9LargeDataS0_S0_)
        .other          _Z6addallP9LargeDataS0_S0_,@"STO_CUDA_ENTRY STV_DEFAULT"
_Z6addallP9LargeDataS0_S0_:
.text._Z6addallP9LargeDataS0_S0_:
[----:B------:R-:W-:Y:S01]  /*0000*/  LDC R1, c[0x0][0x37c] ;  /* 0x0000df00ff017b82 */ /* 0x000fe20000000800 */
[----:B------:R-:W0:Y:S07]  /*0010*/  S2R R9, SR_TID.X ;  /* 0x0000000000097919 */ /* 0x000e2e0000002100 */
[----:B------:R-:W0:Y:S01]  /*0020*/  S2UR UR6, SR_CTAID.X ;  /* 0x00000000000679c3 */ /* 0x000e220000002500 */
[----:B------:R-:W1:Y:S07]  /*0030*/  LDCU.64 UR4, c[0x0][0x358] ;  /* 0x00006b00ff0477ac */ /* 0x000e6e0008000a00 */
[----:B------:R-:W0:Y:S08]  /*0040*/  LDC R0, c[0x0][0x360] ;  /* 0x0000d800ff007b82 */ /* 0x000e300000000800 */
[----:B------:R-:W2:Y:S08]  /*0050*/  LDC.64 R2, c[0x0][0x380] ;  /* 0x0000e000ff027b82 */ /* 0x000eb00000000a00 */
[----:B------:R-:W3:Y:S01]  /*0060*/  LDC.64 R4, c[0x0][0x388] ;  /* 0x0000e200ff047b82 */ /* 0x000ee20000000a00 */
[----:B0-----:R-:W-:-:S07]  /*0070*/  IMAD R9, R0, UR6, R9 ;  /* 0x0000000600097c24 */ /* 0x001fce000f8e0209 */
[----:B------:R-:W0:Y:S01]  /*0080*/  LDC.64 R6, c[0x0][0x390] ;  /* 0x0000e400ff067b82 */ /* 0x000e220000000a00 */
[----:B--2---:R-:W-:-:S06]  /*0090*/  IMAD.WIDE.U32 R2, R9, 0x4, R2 ;  /* 0x0000000409027825 */ /* 0x004fcc00078e0002 */
[----:B-1----:R-:W2:Y:S01]  /*00a0*/  LDG.E R2, desc[UR4][R2.64] ;  /* 0x0000000402027981 */ /* 0x002ea2000c1e1900 */
[----:B---3--:R-:W-:-:S06]  /*00b0*/  IMAD.WIDE.U32 R4, R9, 0x4, R4 ;  /* 0x0000000409047825 */ /* 0x008fcc00078e0004 */
[----:B------:R-:W2:Y:S01]  /*00c0*/  LDG.E R5, desc[UR4][R4.64] ;  /* 0x0000000404057981 */ /* 0x000ea2000c1e1900 */
[----:B0-----:R-:W-:Y:S01]  /*00d0*/  IMAD.WIDE.U32 R6, R9, 0x4, R6 ;  /* 0x0000000409067825 */ /* 0x001fe200078e0006 */
[----:B--2---:R-:W-:-:S05]  /*00e0*/  IADD3 R9, PT, PT, R2, R5, RZ ;  /* 0x0000000502097210 */ /* 0x004fca0007ffe0ff */
[----:B------:R-:W-:Y:S01]  /*00f0*/  STG.E desc[UR4][R6.64], R9 ;  /* 0x0000000906007986 */ /* 0x000fe2000c101904 */
[----:B------:R-:W-:Y:S05]  /*0100*/  EXIT ;  /* 0x000000000000794d */ /* 0x000fea0003800000 */
.L_x_0:
[----:B------:R-:W-:-:S00]  /*0110*/  BRA `(.L_x_0) ;  /* 0xfffffffc00fc7947 */ /* 0x000fc0000383ffff */
[----:B------:R-:W-:-:S00]  /*0120*/  NOP ;  /* 0x0000000000007918 */ /* 0x000fc00000000000 */
        /* <DEDUP_REMOVED lines=13> */
.L_x_1:


//--------------------- .nv.shared.reserved.0     --------------------------
	.section	.nv.shared.reserved.0,"aw",@nobits
	.weak		__nv_reservedSMEM_offset_0_alias
	.size		__nv_reservedSMEM_offset_0_alias, 0, 64
	.other		__nv_reservedSMEM_offset_0_alias,@"STO_CUDA_RESERVED_SHARED STV_DEFAULT"
__nv_reservedSMEM_offset_0_alias:
	.zero		0
	.zero		64


//--------------------- .nv.constant0._Z6addallP9LargeDataS0_S0_ --------------------------
	.section	.nv.constant0._Z6addallP9LargeDataS0_S0_,"a",@progbits
	.sectionflags	@""
	.align	4
.nv.constant0._Z6addallP9LargeDataS0_S0_:
	.zero		920


//--------------------- SYMBOLS --------------------------

	.type		.nv.reservedSmem.offset0,@object
	.size		.nv.reservedSmem.offset0,0x4
